//
// Generated by NVIDIA NVVM Compiler
//
// Compiler Build ID: CL-36424714
// Cuda compilation tools, release 13.0, V13.0.88
// Based on NVVM 20.0.0
//

.version 9.0
.target sm_100
.address_size 64

	// .globl	_Z5checkPfS_Pii

.visible .entry _Z5checkPfS_Pii(
	.param .u64 .ptr .align 1 _Z5checkPfS_Pii_param_0,
	.param .u64 .ptr .align 1 _Z5checkPfS_Pii_param_1,
	.param .u64 .ptr .align 1 _Z5checkPfS_Pii_param_2,
	.param .u32 _Z5checkPfS_Pii_param_3
)
{
	.reg .pred 	%p<12>;
	.reg .b32 	%r<43>;
	.reg .b32 	%f<129>;
	.reg .b64 	%rd<63>;

	ld.param.u64 	%rd11, [_Z5checkPfS_Pii_param_0];
	ld.param.u64 	%rd12, [_Z5checkPfS_Pii_param_1];
	ld.param.u32 	%r18, [_Z5checkPfS_Pii_param_3];
	cvta.to.global.u64 	%rd1, %rd12;
	cvta.to.global.u64 	%rd2, %rd11;
	mov.u32 	%r19, %ntid.y;
	mov.u32 	%r20, %ctaid.y;
	mov.u32 	%r21, %tid.y;
	mad.lo.s32 	%r22, %r19, %r20, %r21;
	mul.lo.s32 	%r1, %r18, %r22;
	mov.u32 	%r23, %ntid.x;
	mov.u32 	%r24, %ctaid.x;
	mov.u32 	%r25, %tid.x;
	mad.lo.s32 	%r2, %r23, %r24, %r25;
	max.u32 	%r26, %r22, %r2;
	setp.gt.u32 	%p1, %r26, %r18;
	@%p1 bra 	$L__BB0_15;
	setp.lt.s32 	%p2, %r18, 1;
	mov.f32 	%f127, 0f00000000;
	mov.f32 	%f128, %f127;
	@%p2 bra 	$L__BB0_13;
	and.b32  	%r3, %r18, 7;
	setp.lt.u32 	%p3, %r18, 8;
	mov.f32 	%f128, 0f00000000;
	mov.b32 	%r41, 0;
	mov.f32 	%f127, %f128;
	@%p3 bra 	$L__BB0_5;
	and.b32  	%r41, %r18, 2147483640;
	neg.s32 	%r39, %r41;
	mul.wide.u32 	%rd3, %r18, 4;
	mul.wide.u32 	%rd4, %r18, 8;
	mul.wide.u32 	%rd5, %r18, 12;
	mul.wide.u32 	%rd6, %r18, 16;
	mul.wide.u32 	%rd7, %r18, 20;
	mul.wide.u32 	%rd8, %r18, 24;
	mul.wide.u32 	%rd9, %r18, 28;
	mov.f32 	%f128, 0f00000000;
	shl.b32 	%r28, %r18, 3;
	mov.u32 	%r37, %r1;
	mov.u32 	%r38, %r2;
$L__BB0_4:
	.pragma "nounroll";
	mul.wide.s32 	%rd13, %r38, 4;
	add.s64 	%rd14, %rd2, %rd13;
	add.s64 	%rd15, %rd1, %rd13;
	mul.wide.s32 	%rd16, %r37, 4;
	add.s64 	%rd17, %rd2, %rd16;
	add.s64 	%rd18, %rd1, %rd16;
	ld.global.f32 	%f29, [%rd17];
	ld.global.f32 	%f30, [%rd15];
	fma.rn.f32 	%f31, %f29, %f30, %f127;
	ld.global.f32 	%f32, [%rd18];
	ld.global.f32 	%f33, [%rd14];
	fma.rn.f32 	%f34, %f32, %f33, %f128;
	ld.global.f32 	%f35, [%rd17+4];
	add.s64 	%rd19, %rd15, %rd3;
	ld.global.f32 	%f36, [%rd19];
	fma.rn.f32 	%f37, %f35, %f36, %f31;
	ld.global.f32 	%f38, [%rd18+4];
	add.s64 	%rd20, %rd14, %rd3;
	ld.global.f32 	%f39, [%rd20];
	fma.rn.f32 	%f40, %f38, %f39, %f34;
	ld.global.f32 	%f41, [%rd17+8];
	add.s64 	%rd21, %rd15, %rd4;
	ld.global.f32 	%f42, [%rd21];
	fma.rn.f32 	%f43, %f41, %f42, %f37;
	ld.global.f32 	%f44, [%rd18+8];
	add.s64 	%rd22, %rd14, %rd4;
	ld.global.f32 	%f45, [%rd22];
	fma.rn.f32 	%f46, %f44, %f45, %f40;
	ld.global.f32 	%f47, [%rd17+12];
	add.s64 	%rd23, %rd15, %rd5;
	ld.global.f32 	%f48, [%rd23];
	fma.rn.f32 	%f49, %f47, %f48, %f43;
	ld.global.f32 	%f50, [%rd18+12];
	add.s64 	%rd24, %rd14, %rd5;
	ld.global.f32 	%f51, [%rd24];
	fma.rn.f32 	%f52, %f50, %f51, %f46;
	ld.global.f32 	%f53, [%rd17+16];
	add.s64 	%rd25, %rd15, %rd6;
	ld.global.f32 	%f54, [%rd25];
	fma.rn.f32 	%f55, %f53, %f54, %f49;
	ld.global.f32 	%f56, [%rd18+16];
	add.s64 	%rd26, %rd14, %rd6;
	ld.global.f32 	%f57, [%rd26];
	fma.rn.f32 	%f58, %f56, %f57, %f52;
	ld.global.f32 	%f59, [%rd17+20];
	add.s64 	%rd27, %rd15, %rd7;
	ld.global.f32 	%f60, [%rd27];
	fma.rn.f32 	%f61, %f59, %f60, %f55;
	ld.global.f32 	%f62, [%rd18+20];
	add.s64 	%rd28, %rd14, %rd7;
	ld.global.f32 	%f63, [%rd28];
	fma.rn.f32 	%f64, %f62, %f63, %f58;
	ld.global.f32 	%f65, [%rd17+24];
	add.s64 	%rd29, %rd15, %rd8;
	ld.global.f32 	%f66, [%rd29];
	fma.rn.f32 	%f67, %f65, %f66, %f61;
	ld.global.f32 	%f68, [%rd18+24];
	add.s64 	%rd30, %rd14, %rd8;
	ld.global.f32 	%f69, [%rd30];
	fma.rn.f32 	%f70, %f68, %f69, %f64;
	ld.global.f32 	%f71, [%rd17+28];
	add.s64 	%rd31, %rd15, %rd9;
	ld.global.f32 	%f72, [%rd31];
	fma.rn.f32 	%f127, %f71, %f72, %f67;
	ld.global.f32 	%f73, [%rd18+28];
	add.s64 	%rd32, %rd14, %rd9;
	ld.global.f32 	%f74, [%rd32];
	fma.rn.f32 	%f128, %f73, %f74, %f70;
	add.s32 	%r39, %r39, 8;
	add.s32 	%r38, %r38, %r28;
	add.s32 	%r37, %r37, 8;
	setp.ne.s32 	%p4, %r39, 0;
	@%p4 bra 	$L__BB0_4;
$L__BB0_5:
	setp.eq.s32 	%p5, %r3, 0;
	@%p5 bra 	$L__BB0_13;
	and.b32  	%r13, %r18, 3;
	setp.lt.u32 	%p6, %r3, 4;
	@%p6 bra 	$L__BB0_8;
	add.s32 	%r29, %r41, %r1;
	mul.wide.s32 	%rd33, %r29, 4;
	add.s64 	%rd34, %rd2, %rd33;
	ld.global.f32 	%f76, [%rd34];
	mad.lo.s32 	%r30, %r41, %r18, %r2;
	mul.wide.s32 	%rd35, %r30, 4;
	add.s64 	%rd36, %rd1, %rd35;
	ld.global.f32 	%f77, [%rd36];
	fma.rn.f32 	%f78, %f76, %f77, %f127;
	add.s64 	%rd37, %rd1, %rd33;
	ld.global.f32 	%f79, [%rd37];
	add.s64 	%rd38, %rd2, %rd35;
	ld.global.f32 	%f80, [%rd38];
	fma.rn.f32 	%f81, %f79, %f80, %f128;
	ld.global.f32 	%f82, [%rd34+4];
	mul.wide.u32 	%rd39, %r18, 4;
	add.s64 	%rd40, %rd36, %rd39;
	ld.global.f32 	%f83, [%rd40];
	fma.rn.f32 	%f84, %f82, %f83, %f78;
	ld.global.f32 	%f85, [%rd37+4];
	add.s64 	%rd41, %rd38, %rd39;
	ld.global.f32 	%f86, [%rd41];
	fma.rn.f32 	%f87, %f85, %f86, %f81;
	ld.global.f32 	%f88, [%rd34+8];
	add.s64 	%rd42, %rd40, %rd39;
	ld.global.f32 	%f89, [%rd42];
	fma.rn.f32 	%f90, %f88, %f89, %f84;
	ld.global.f32 	%f91, [%rd37+8];
	add.s64 	%rd43, %rd41, %rd39;
	ld.global.f32 	%f92, [%rd43];
	fma.rn.f32 	%f93, %f91, %f92, %f87;
	ld.global.f32 	%f94, [%rd34+12];
	add.s64 	%rd44, %rd42, %rd39;
	ld.global.f32 	%f95, [%rd44];
	fma.rn.f32 	%f127, %f94, %f95, %f90;
	ld.global.f32 	%f96, [%rd37+12];
	add.s64 	%rd45, %rd43, %rd39;
	ld.global.f32 	%f97, [%rd45];
	fma.rn.f32 	%f128, %f96, %f97, %f93;
	add.s32 	%r41, %r41, 4;
$L__BB0_8:
	setp.eq.s32 	%p7, %r13, 0;
	@%p7 bra 	$L__BB0_13;
	setp.eq.s32 	%p8, %r13, 1;
	@%p8 bra 	$L__BB0_11;
	add.s32 	%r31, %r41, %r1;
	mul.wide.s32 	%rd46, %r31, 4;
	add.s64 	%rd47, %rd2, %rd46;
	ld.global.f32 	%f99, [%rd47];
	mad.lo.s32 	%r32, %r41, %r18, %r2;
	mul.wide.s32 	%rd48, %r32, 4;
	add.s64 	%rd49, %rd1, %rd48;
	ld.global.f32 	%f100, [%rd49];
	fma.rn.f32 	%f101, %f99, %f100, %f127;
	add.s64 	%rd50, %rd1, %rd46;
	ld.global.f32 	%f102, [%rd50];
	add.s64 	%rd51, %rd2, %rd48;
	ld.global.f32 	%f103, [%rd51];
	fma.rn.f32 	%f104, %f102, %f103, %f128;
	ld.global.f32 	%f105, [%rd47+4];
	mul.wide.u32 	%rd52, %r18, 4;
	add.s64 	%rd53, %rd49, %rd52;
	ld.global.f32 	%f106, [%rd53];
	fma.rn.f32 	%f127, %f105, %f106, %f101;
	ld.global.f32 	%f107, [%rd50+4];
	add.s64 	%rd54, %rd51, %rd52;
	ld.global.f32 	%f108, [%rd54];
	fma.rn.f32 	%f128, %f107, %f108, %f104;
	add.s32 	%r41, %r41, 2;
$L__BB0_11:
	and.b32  	%r33, %r18, 1;
	setp.eq.b32 	%p9, %r33, 1;
	not.pred 	%p10, %p9;
	@%p10 bra 	$L__BB0_13;
	add.s32 	%r34, %r41, %r1;
	mul.wide.s32 	%rd55, %r34, 4;
	add.s64 	%rd56, %rd2, %rd55;
	ld.global.f32 	%f109, [%rd56];
	mad.lo.s32 	%r35, %r41, %r18, %r2;
	mul.wide.s32 	%rd57, %r35, 4;
	add.s64 	%rd58, %rd1, %rd57;
	ld.global.f32 	%f110, [%rd58];
	fma.rn.f32 	%f127, %f109, %f110, %f127;
	add.s64 	%rd59, %rd1, %rd55;
	ld.global.f32 	%f111, [%rd59];
	add.s64 	%rd60, %rd2, %rd57;
	ld.global.f32 	%f112, [%rd60];
	fma.rn.f32 	%f128, %f111, %f112, %f128;
$L__BB0_13:
	setp.eq.f32 	%p11, %f127, %f128;
	@%p11 bra 	$L__BB0_15;
	ld.param.u64 	%rd62, [_Z5checkPfS_Pii_param_2];
	cvta.to.global.u64 	%rd61, %rd62;
	atom.global.or.b32 	%r36, [%rd61], 1;
	st.global.u32 	[%rd61], %r36;
$L__BB0_15:
	ret;

}


// ===== COMPILED SASS (sm_100) =====

	.target	sm_100

	.elftype	@"ET_EXEC"


//--------------------- .note.nv.tkinfo           --------------------------
	.section	.note.nv.tkinfo,"",@"SHT_NOTE"
	.sectionflags	@"SHF_NOTE_NV_TKINFO"
	.tkinfo
        /*0018*/ 	.word	0x00000002
        /*0030*/ 	.string	""
        /*0030*/ 	.string	"ptxas"
        /*0030*/ 	.string	"Cuda compilation tools, release 13.0, V13.0.88"
        /*0030*/ 	.string	"Build cuda_13.0.r13.0/compiler.36424714_0"
        /*0030*/ 	.string	"-arch sm_100 -m 64 "



//--------------------- .note.nv.cuinfo           --------------------------
	.section	.note.nv.cuinfo,"",@"SHT_NOTE"
	.sectionflags	@"SHF_NOTE_NV_CUINFO"
        /*0018*/ 	.short	0x0002
        /*001a*/ 	.short	0x0064
        /*001c*/ 	.short	0x0082
	.zero		2


//--------------------- .nv.info                  --------------------------
	.section	.nv.info,"",@"SHT_CUDA_INFO"
	.align	4


	//----- nvinfo : EIATTR_REGCOUNT
	.align		4
        /*0000*/ 	.byte	0x04, 0x2f
        /*0002*/ 	.short	(.L_1 - .L_0)
	.align		4
.L_0:
        /*0004*/ 	.word	index@(_Z5checkPfS_Pii)
        /*0008*/ 	.word	0x00000020


	//----- nvinfo : EIATTR_FRAME_SIZE
	.align		4
.L_1:
        /*000c*/ 	.byte	0x04, 0x11
        /*000e*/ 	.short	(.L_3 - .L_2)
	.align		4
.L_2:
        /*0010*/ 	.word	index@(_Z5checkPfS_Pii)
        /*0014*/ 	.word	0x00000000


	//----- nvinfo : EIATTR_MIN_STACK_SIZE
	.align		4
.L_3:
        /*0018*/ 	.byte	0x04, 0x12
        /*001a*/ 	.short	(.L_5 - .L_4)
	.align		4
.L_4:
        /*001c*/ 	.word	index@(_Z5checkPfS_Pii)
        /*0020*/ 	.word	0x00000000
.L_5:


//--------------------- .nv.compat                --------------------------
	.section	.nv.compat,"",@"SHT_CUDA_COMPAT_INFO"
	.align	4
        /*0000*/ 	.byte	0x02, 0x09, 0x00, 0x00, 0x02, 0x02, 0x01, 0x00, 0x02, 0x05, 0x05, 0x00, 0x03, 0x07, 0x01, 0x01
        /*0010*/ 	.byte	0x02, 0x03, 0x00, 0x00, 0x02, 0x06, 0x01, 0x00, 0x04, 0x0b, 0x08, 0x00, 0x09, 0x00, 0x00, 0x00
        /*0020*/ 	.byte	0x00, 0x00, 0x00, 0x00


//--------------------- .nv.info._Z5checkPfS_Pii  --------------------------
	.section	.nv.info._Z5checkPfS_Pii,"",@"SHT_CUDA_INFO"
	.sectionflags	@""
	.align	4


	//----- nvinfo : EIATTR_CUDA_API_VERSION
	.align		4
        /*0000*/ 	.byte	0x04, 0x37
        /*0002*/ 	.short	(.L_7 - .L_6)
.L_6:
        /*0004*/ 	.word	0x00000082


	//----- nvinfo : EIATTR_KPARAM_INFO
	.align		4
.L_7:
        /*0008*/ 	.byte	0x04, 0x17
        /*000a*/ 	.short	(.L_9 - .L_8)
.L_8:
        /*000c*/ 	.word	0x00000000
        /*0010*/ 	.short	0x0003
        /*0012*/ 	.short	0x0018
        /*0014*/ 	.byte	0x00, 0xf0, 0x11, 0x00


	//----- nvinfo : EIATTR_KPARAM_INFO
	.align		4
.L_9:
        /*0018*/ 	.byte	0x04, 0x17
        /*001a*/ 	.short	(.L_11 - .L_10)
.L_10:
        /*001c*/ 	.word	0x00000000
        /*0020*/ 	.short	0x0002
        /*0022*/ 	.short	0x0010
        /*0024*/ 	.byte	0x00, 0xf5, 0x21, 0x00


	//----- nvinfo : EIATTR_KPARAM_INFO
	.align		4
.L_11:
        /*0028*/ 	.byte	0x04, 0x17
        /*002a*/ 	.short	(.L_13 - .L_12)
.L_12:
        /*002c*/ 	.word	0x00000000
        /*0030*/ 	.short	0x0001
        /*0032*/ 	.short	0x0008
        /*0034*/ 	.byte	0x00, 0xf5, 0x21, 0x00


	//----- nvinfo : EIATTR_KPARAM_INFO
	.align		4
.L_13:
        /*0038*/ 	.byte	0x04, 0x17
        /*003a*/ 	.short	(.L_15 - .L_14)
.L_14:
        /*003c*/ 	.word	0x00000000
        /*0040*/ 	.short	0x0000
        /*0042*/ 	.short	0x0000
        /*0044*/ 	.byte	0x00, 0xf5, 0x21, 0x00


	//----- nvinfo : EIATTR_SPARSE_MMA_MASK
	.align		4
.L_15:
        /*0048*/ 	.byte	0x03, 0x50
        /*004a*/ 	.short	0x0000


	//----- nvinfo : EIATTR_MAXREG_COUNT
	.align		4
        /*004c*/ 	.byte	0x03, 0x1b
        /*004e*/ 	.short	0x00ff


	//----- nvinfo : EIATTR_MERCURY_ISA_VERSION
	.align		4
        /*0050*/ 	.byte	0x03, 0x5f
        /*0052*/ 	.short	0x0101


	//----- nvinfo : EIATTR_VRC_CTA_INIT_COUNT
	.align		4
        /*0054*/ 	.byte	0x02, 0x4a
	.zero		1
	.zero		1


	//----- nvinfo : EIATTR_EXIT_INSTR_OFFSETS
	.align		4
        /*0058*/ 	.byte	0x04, 0x1c
        /*005a*/ 	.short	(.L_17 - .L_16)


	//   ....[0]....
.L_16:
        /*005c*/ 	.word	0x000000c0


	//   ....[1]....
        /*0060*/ 	.word	0x00000c00


	//   ....[2]....
        /*0064*/ 	.word	0x00000c50


	//----- nvinfo : EIATTR_CBANK_PARAM_SIZE
	.align		4
.L_17:
        /*0068*/ 	.byte	0x03, 0x19
        /*006a*/ 	.short	0x001c


	//----- nvinfo : EIATTR_PARAM_CBANK
	.align		4
        /*006c*/ 	.byte	0x04, 0x0a
        /*006e*/ 	.short	(.L_19 - .L_18)
	.align		4
.L_18:
        /*0070*/ 	.word	index@(.nv.constant0._Z5checkPfS_Pii)
        /*0074*/ 	.short	0x0380
        /*0076*/ 	.short	0x001c


	//----- nvinfo : EIATTR_SW_WAR
	.align		4
.L_19:
        /*0078*/ 	.byte	0x04, 0x36
        /*007a*/ 	.short	(.L_21 - .L_20)
.L_20:
        /*007c*/ 	.word	0x00000008
.L_21:


//--------------------- .nv.callgraph             --------------------------
	.section	.nv.callgraph,"",@"SHT_CUDA_CALLGRAPH"
	.align	4
	.sectionentsize	8
	.align		4
        /*0000*/ 	.word	0x00000000
	.align		4
        /*0004*/ 	.word	0xffffffff
	.align		4
        /*0008*/ 	.word	0x00000000
	.align		4
        /*000c*/ 	.word	0xfffffffe
	.align		4
        /*0010*/ 	.word	0x00000000
	.align		4
        /*0014*/ 	.word	0xfffffffd
	.align		4
        /*0018*/ 	.word	0x00000000
	.align		4
        /*001c*/ 	.word	0xfffffffc


//--------------------- .text._Z5checkPfS_Pii     --------------------------
	.section	.text._Z5checkPfS_Pii,"ax",@progbits
	.align	128
        .global         _Z5checkPfS_Pii
        .type           _Z5checkPfS_Pii,@function
        .size           _Z5checkPfS_Pii,(.L_x_6 - _Z5checkPfS_Pii)
        .other          _Z5checkPfS_Pii,@"STO_CUDA_ENTRY STV_DEFAULT"
_Z5checkPfS_Pii:
.text._Z5checkPfS_Pii:
[----:B------:R-:W-:Y:S01]  /*0000*/  LDC R1, c[0x0][0x37c] ;  /* 0x0000df00ff017b82 */ /* 0x000fe20000000800 */
[----:B------:R-:W0:Y:S01]  /*0010*/  S2R R6, SR_CTAID.Y ;  /* 0x0000000000067919 */ /* 0x000e220000002600 */
[----:B------:R-:W0:Y:S06]  /*0020*/  LDCU UR4, c[0x0][0x364] ;  /* 0x00006c80ff0477ac */ /* 0x000e2c0008000800 */
[----:B------:R-:W1:Y:S01]  /*0030*/  LDC R0, c[0x0][0x398] ;  /* 0x0000e600ff007b82 */ /* 0x000e620000000800 */
[----:B------:R-:W0:Y:S01]  /*0040*/  S2R R3, SR_TID.Y ;  /* 0x0000000000037919 */ /* 0x000e220000002200 */
[----:B------:R-:W2:Y:S01]  /*0050*/  LDCU UR5, c[0x0][0x360] ;  /* 0x00006c00ff0577ac */ /* 0x000ea20008000800 */
[----:B------:R-:W2:Y:S01]  /*0060*/  S2R R2, SR_CTAID.X ;  /* 0x0000000000027919 */ /* 0x000ea20000002500 */
[----:B------:R-:W2:Y:S01]  /*0070*/  S2R R5, SR_TID.X ;  /* 0x0000000000057919 */ /* 0x000ea20000002100 */
[----:B0-----:R-:W-:-:S02]  /*0080*/  IMAD R6, R6, UR4, R3 ;  /* 0x0000000406067c24 */ /* 0x001fc4000f8e0203 */
[----:B--2---:R-:W-:-:S05]  /*0090*/  IMAD R3, R2, UR5, R5 ;  /* 0x0000000502037c24 */ /* 0x004fca000f8e0205 */
[----:B------:R-:W-:-:S04]  /*00a0*/  VIMNMX.U32 R5, PT, PT, R6, R3, !PT ;  /* 0x0000000306057248 */ /* 0x000fc80007fe0000 */
[----:B-1----:R-:W-:-:S13]  /*00b0*/  ISETP.GT.U32.AND P0, PT, R5, R0, PT ;  /* 0x000000000500720c */ /* 0x002fda0003f04070 */
[----:B------:R-:W-:Y:S05]  /*00c0*/  @P0 EXIT ;  /* 0x000000000000094d */ /* 0x000fea0003800000 */
[----:B------:R-:W-:Y:S01]  /*00d0*/  ISETP.GE.AND P0, PT, R0, 0x1, PT ;  /* 0x000000010000780c */ /* 0x000fe20003f06270 */
[----:B------:R-:W0:Y:S01]  /*00e0*/  LDCU.64 UR4, c[0x0][0x358] ;  /* 0x00006b00ff0477ac */ /* 0x000e220008000a00 */
[----:B------:R-:W-:Y:S01]  /*00f0*/  HFMA2 R27, -RZ, RZ, 0, 0 ;  /* 0x00000000ff1b7431 */ /* 0x000fe200000001ff */
[----:B------:R-:W-:-:S10]  /*0100*/  MOV R20, RZ ;  /* 0x000000ff00147202 */ /* 0x000fd40000000f00 */
[----:B------:R-:W-:Y:S05]  /*0110*/  @!P0 BRA `(.L_x_0) ;  /* 0x0000000800b48947 */ /* 0x000fea0003800000 */
[----:B------:R-:W-:Y:S01]  /*0120*/  ISETP.GE.U32.AND P1, PT, R0, 0x8, PT ;  /* 0x000000080000780c */ /* 0x000fe20003f26070 */
[----:B------:R-:W-:Y:S01]  /*0130*/  IMAD R6, R6, R0, RZ ;  /* 0x0000000006067224 */ /* 0x000fe200078e02ff */
[----:B------:R-:W-:Y:S02]  /*0140*/  LOP3.LUT R4, R0, 0x7, RZ, 0xc0, !PT ;  /* 0x0000000700047812 */ /* 0x000fe400078ec0ff */
[----:B------:R-:W-:Y:S02]  /*0150*/  MOV R20, RZ ;  /* 0x000000ff00147202 */ /* 0x000fe40000000f00 */
[----:B------:R-:W-:Y:S02]  /*0160*/  ISETP.NE.AND P0, PT, R4, RZ, PT ;  /* 0x000000ff0400720c */ /* 0x000fe40003f05270 */
[----:B------:R-:W-:Y:S02]  /*0170*/  MOV R7, RZ ;  /* 0x000000ff00077202 */ /* 0x000fe40000000f00 */
[----:B------:R-:W-:-:S03]  /*0180*/  MOV R27, RZ ;  /* 0x000000ff001b7202 */ /* 0x000fc60000000f00 */
[----:B------:R-:W-:Y:S06]  /*0190*/  @!P1 BRA `(.L_x_1) ;  /* 0x0000000400389947 */ /* 0x000fec0003800000 */
[----:B------:R-:W-:Y:S01]  /*01a0*/  LOP3.LUT R7, R0, 0x7ffffff8, RZ, 0xc0, !PT ;  /* 0x7ffffff800077812 */ /* 0x000fe200078ec0ff */
[----:B------:R-:W-:Y:S01]  /*01b0*/  HFMA2 R20, -RZ, RZ, 0, 0 ;  /* 0x00000000ff147431 */ /* 0x000fe200000001ff */
[----:B------:R-:W-:Y:S02]  /*01c0*/  MOV R9, R6 ;  /* 0x0000000600097202 */ /* 0x000fe40000000f00 */
[----:B------:R-:W-:Y:S02]  /*01d0*/  MOV R5, R3 ;  /* 0x0000000300057202 */ /* 0x000fe40000000f00 */
[----:B------:R-:W-:-:S07]  /*01e0*/  IADD3 R2, PT, PT, -R7, RZ, RZ ;  /* 0x000000ff07027210 */ /* 0x000fce0007ffe1ff */
.L_x_2:
[----:B------:R-:W1:Y:S08]  /*01f0*/  LDC.64 R18, c[0x0][0x380] ;  /* 0x0000e000ff127b82 */ /* 0x000e700000000a00 */
[----:B------:R-:W2:Y:S01]  /*0200*/  LDC.64 R16, c[0x0][0x388] ;  /* 0x0000e200ff107b82 */ /* 0x000ea20000000a00 */
[----:B-1----:R-:W-:-:S05]  /*0210*/  IMAD.WIDE R12, R9, 0x4, R18 ;  /* 0x00000004090c7825 */ /* 0x002fca00078e0212 */
[----:B0-----:R-:W3:Y:S01]  /*0220*/  LDG.E R24, desc[UR4][R12.64] ;  /* 0x000000040c187981 */ /* 0x001ee2000c1e1900 */
[----:B--2---:R-:W-:-:S03]  /*0230*/  IMAD.WIDE R14, R5, 0x4, R16 ;  /* 0x00000004050e7825 */ /* 0x004fc600078e0210 */
[----:B------:R-:W2:Y:S04]  /*0240*/  LDG.E R21, desc[UR4][R12.64+0x4] ;  /* 0x000004040c157981 */ /* 0x000ea8000c1e1900 */
[----:B------:R-:W3:Y:S01]  /*0250*/  LDG.E R25, desc[UR4][R14.64] ;  /* 0x000000040e197981 */ /* 0x000ee2000c1e1900 */
[----:B------:R-:W-:-:S04]  /*0260*/  IMAD.WIDE.U32 R10, R0, 0x4, R14 ;  /* 0x00000004000a7825 */ /* 0x000fc800078e000e */
[C-C-:B------:R-:W-:Y:S02]  /*0270*/  IMAD.WIDE.U32 R22, R0.reuse, 0x8, R14.reuse ;  /* 0x0000000800167825 */ /* 0x140fe400078e000e */
[----:B------:R-:W2:Y:S04]  /*0280*/  LDG.E R10, desc[UR4][R10.64] ;  /* 0x000000040a0a7981 */ /* 0x000ea8000c1e1900 */
[----:B------:R-:W4:Y:S01]  /*0290*/  LDG.E R23, desc[UR4][R22.64] ;  /* 0x0000000416177981 */ /* 0x000f22000c1e1900 */
[----:B------:R-:W-:-:S05]  /*02a0*/  IMAD.WIDE.U32 R28, R0, 0xc, R14 ;  /* 0x0000000c001c7825 */ /* 0x000fca00078e000e */
[----:B------:R0:W5:Y:S04]  /*02b0*/  LDG.E R8, desc[UR4][R28.64] ;  /* 0x000000041c087981 */ /* 0x000168000c1e1900 */
[----:B------:R-:W4:Y:S01]  /*02c0*/  LDG.E R22, desc[UR4][R12.64+0x8] ;  /* 0x000008040c167981 */ /* 0x000f22000c1e1900 */
[----:B------:R-:W-:-:S03]  /*02d0*/  IMAD.WIDE R18, R5, 0x4, R18 ;  /* 0x0000000405127825 */ /* 0x000fc600078e0212 */
[----:B------:R-:W5:Y:S01]  /*02e0*/  LDG.E R11, desc[UR4][R12.64+0xc] ;  /* 0x00000c040c0b7981 */ /* 0x000f62000c1e1900 */
[----:B------:R-:W-:-:S04]  /*02f0*/  IMAD.WIDE R16, R9, 0x4, R16 ;  /* 0x0000000409107825 */ /* 0x000fc800078e0210 */
[----:B---3--:R-:W-:Y:S02]  /*0300*/  FFMA R26, R24, R25, R27 ;  /* 0x00000019181a7223 */ /* 0x008fe4000000001b */
[----:B------:R-:W3:Y:S04]  /*0310*/  LDG.E R27, desc[UR4][R18.64] ;  /* 0x00000004121b7981 */ /* 0x000ee8000c1e1900 */
[----:B------:R-:W3:Y:S01]  /*0320*/  LDG.E R24, desc[UR4][R16.64] ;  /* 0x0000000410187981 */ /* 0x000ee2000c1e1900 */
[----:B--2---:R-:W-:Y:S01]  /*0330*/  FFMA R21, R21, R10, R26 ;  /* 0x0000000a15157223 */ /* 0x004fe2000000001a */
[----:B0-----:R-:W-:Y:S02]  /*0340*/  IMAD.WIDE.U32 R28, R0, 0x4, R18 ;  /* 0x00000004001c7825 */ /* 0x001fe400078e0012 */
[----:B------:R-:W2:Y:S04]  /*0350*/  LDG.E R25, desc[UR4][R16.64+0x8] ;  /* 0x0000080410197981 */ /* 0x000ea8000c1e1900 */
[----:B------:R0:W2:Y:S01]  /*0360*/  LDG.E R10, desc[UR4][R28.64] ;  /* 0x000000041c0a7981 */ /* 0x0000a2000c1e1900 */
[----:B----4-:R-:W-:Y:S01]  /*0370*/  FFMA R26, R22, R23, R21 ;  /* 0x00000017161a7223 */ /* 0x010fe20000000015 */
[----:B------:R-:W-:-:S04]  /*0380*/  IMAD.WIDE.U32 R22, R0, 0x10, R14 ;  /* 0x0000001000167825 */ /* 0x000fc800078e000e */
[----:B-----5:R-:W-:Y:S01]  /*0390*/  FFMA R8, R11, R8, R26 ;  /* 0x000000080b087223 */ /* 0x020fe2000000001a */
[----:B0-----:R-:W-:Y:S01]  /*03a0*/  IMAD.WIDE.U32 R28, R0, 0x8, R18 ;  /* 0x00000008001c7825 */ /* 0x001fe200078e0012 */
[----:B------:R-:W2:Y:S04]  /*03b0*/  LDG.E R11, desc[UR4][R16.64+0x4] ;  /* 0x00000404100b7981 */ /* 0x000ea8000c1e1900 */
[----:B------:R-:W4:Y:S04]  /*03c0*/  LDG.E R22, desc[UR4][R22.64] ;  /* 0x0000000416167981 */ /* 0x000f28000c1e1900 */
[----:B------:R2:W5:Y:S04]  /*03d0*/  LDG.E R26, desc[UR4][R28.64] ;  /* 0x000000041c1a7981 */ /* 0x000568000c1e1900 */
[----:B------:R-:W4:Y:S01]  /*03e0*/  LDG.E R23, desc[UR4][R12.64+0x10] ;  /* 0x000010040c177981 */ /* 0x000f22000c1e1900 */
[----:B---3--:R-:W-:Y:S01]  /*03f0*/  FFMA R27, R24, R27, R20 ;  /* 0x0000001b181b7223 */ /* 0x008fe20000000014 */
[----:B------:R-:W-:-:S02]  /*0400*/  IMAD.WIDE.U32 R20, R0, 0xc, R18 ;  /* 0x0000000c00147825 */ /* 0x000fc400078e0012 */
[----:B------:R-:W3:Y:S04]  /*0410*/  LDG.E R24, desc[UR4][R16.64+0xc] ;  /* 0x00000c0410187981 */ /* 0x000ee8000c1e1900 */
[----:B------:R-:W3:Y:S01]  /*0420*/  LDG.E R21, desc[UR4][R20.64] ;  /* 0x0000000414157981 */ /* 0x000ee2000c1e1900 */
[----:B--2---:R-:W-:-:S03]  /*0430*/  FFMA R28, R11, R10, R27 ;  /* 0x0000000a0b1c7223 */ /* 0x004fc6000000001b */
[----:B------:R-:W2:Y:S04]  /*0440*/  LDG.E R11, desc[UR4][R12.64+0x14] ;  /* 0x000014040c0b7981 */ /* 0x000ea8000c1e1900 */
[----:B------:R-:W2:Y:S01]  /*0450*/  LDG.E R10, desc[UR4][R12.64+0x18] ;  /* 0x000018040c0a7981 */ /* 0x000ea2000c1e1900 */
[----:B-----5:R-:W-:Y:S01]  /*0460*/  FFMA R26, R25, R26, R28 ;  /* 0x0000001a191a7223 */ /* 0x020fe2000000001c */
[----:B----4-:R-:W-:Y:S01]  /*0470*/  FFMA R8, R23, R22, R8 ;  /* 0x0000001617087223 */ /* 0x010fe20000000008 */
[C-C-:B------:R-:W-:Y:S01]  /*0480*/  IMAD.WIDE.U32 R22, R0.reuse, 0x14, R14.reuse ;  /* 0x0000001400167825 */ /* 0x140fe200078e000e */
[----:B------:R-:W4:Y:S03]  /*0490*/  LDG.E R27, desc[UR4][R12.64+0x1c] ;  /* 0x00001c040c1b7981 */ /* 0x000f26000c1e1900 */
[C-C-:B------:R-:W-:Y:S01]  /*04a0*/  IMAD.WIDE.U32 R28, R0.reuse, 0x18, R14.reuse ;  /* 0x00000018001c7825 */ /* 0x140fe200078e000e */
[----:B------:R0:W2:Y:S04]  /*04b0*/  LDG.E R20, desc[UR4][R22.64] ;  /* 0x0000000416147981 */ /* 0x0000a8000c1e1900 */
[----:B------:R-:W5:Y:S01]  /*04c0*/  LDG.E R25, desc[UR4][R28.64] ;  /* 0x000000041c197981 */ /* 0x000f62000c1e1900 */
[----:B0-----:R-:W-:-:S04]  /*04d0*/  IMAD.WIDE.U32 R22, R0, 0x1c, R14 ;  /* 0x0000001c00167825 */ /* 0x001fc800078e000e */
[C-C-:B------:R-:W-:Y:S01]  /*04e0*/  IMAD.WIDE.U32 R14, R0.reuse, 0x10, R18.reuse ;  /* 0x00000010000e7825 */ /* 0x140fe200078e0012 */
[----:B------:R-:W4:Y:S04]  /*04f0*/  LDG.E R29, desc[UR4][R16.64+0x1c] ;  /* 0x00001c04101d7981 */ /* 0x000f28000c1e1900 */
[----:B------:R0:W4:Y:S01]  /*0500*/  LDG.E R28, desc[UR4][R14.64] ;  /* 0x000000040e1c7981 */ /* 0x000122000c1e1900 */
[----:B------:R-:W-:-:S03]  /*0510*/  IMAD.WIDE.U32 R12, R0, 0x18, R18 ;  /* 0x00000018000c7825 */ /* 0x000fc600078e0012 */
[----:B------:R-:W4:Y:S04]  /*0520*/  LDG.E R22, desc[UR4][R22.64] ;  /* 0x0000000416167981 */ /* 0x000f28000c1e1900 */
[----:B------:R-:W4:Y:S01]  /*0530*/  LDG.E R12, desc[UR4][R12.64] ;  /* 0x000000040c0c7981 */ /* 0x000f22000c1e1900 */
[----:B0-----:R-:W-:-:S04]  /*0540*/  IMAD.WIDE.U32 R14, R0, 0x14, R18 ;  /* 0x00000014000e7825 */ /* 0x001fc800078e0012 */
[----:B------:R-:W-:Y:S01]  /*0550*/  IMAD.WIDE.U32 R18, R0, 0x1c, R18 ;  /* 0x0000001c00127825 */ /* 0x000fe200078e0012 */
[----:B------:R-:W4:Y:S04]  /*0560*/  LDG.E R23, desc[UR4][R16.64+0x18] ;  /* 0x0000180410177981 */ /* 0x000f28000c1e1900 */
[----:B------:R-:W4:Y:S04]  /*0570*/  LDG.E R15, desc[UR4][R14.64] ;  /* 0x000000040e0f7981 */ /* 0x000f28000c1e1900 */
[----:B------:R-:W4:Y:S01]  /*0580*/  LDG.E R18, desc[UR4][R18.64] ;  /* 0x0000000412127981 */ /* 0x000f22000c1e1900 */
[----:B---3--:R-:W-:-:S03]  /*0590*/  FFMA R21, R24, R21, R26 ;  /* 0x0000001518157223 */ /* 0x008fc6000000001a */
[----:B------:R-:W3:Y:S04]  /*05a0*/  LDG.E R26, desc[UR4][R16.64+0x10] ;  /* 0x00001004101a7981 */ /* 0x000ee8000c1e1900 */
[----:B------:R-:W3:Y:S01]  /*05b0*/  LDG.E R24, desc[UR4][R16.64+0x14] ;  /* 0x0000140410187981 */ /* 0x000ee2000c1e1900 */
[----:B------:R-:W-:-:S04]  /*05c0*/  IADD3 R2, PT, PT, R2, 0x8, RZ ;  /* 0x0000000802027810 */ /* 0x000fc80007ffe0ff */
[----:B------:R-:W-:Y:S02]  /*05d0*/  ISETP.NE.AND P1, PT, R2, RZ, PT ;  /* 0x000000ff0200720c */ /* 0x000fe40003f25270 */
[----:B------:R-:W-:Y:S02]  /*05e0*/  LEA R5, R0, R5, 0x3 ;  /* 0x0000000500057211 */ /* 0x000fe400078e18ff */
[----:B------:R-:W-:Y:S01]  /*05f0*/  IADD3 R9, PT, PT, R9, 0x8, RZ ;  /* 0x0000000809097810 */ /* 0x000fe20007ffe0ff */
[----:B--2---:R-:W-:-:S04]  /*0600*/  FFMA R11, R11, R20, R8 ;  /* 0x000000140b0b7223 */ /* 0x004fc80000000008 */
[----:B-----5:R-:W-:-:S04]  /*0610*/  FFMA R10, R10, R25, R11 ;  /* 0x000000190a0a7223 */ /* 0x020fc8000000000b */
[----:B----4-:R-:W-:Y:S01]  /*0620*/  FFMA R27, R27, R22, R10 ;  /* 0x000000161b1b7223 */ /* 0x010fe2000000000a */
[----:B---3--:R-:W-:-:S04]  /*0630*/  FFMA R21, R26, R28, R21 ;  /* 0x0000001c1a157223 */ /* 0x008fc80000000015 */
[----:B------:R-:W-:-:S04]  /*0640*/  FFMA R24, R24, R15, R21 ;  /* 0x0000000f18187223 */ /* 0x000fc80000000015 */
[----:B------:R-:W-:-:S04]  /*0650*/  FFMA R24, R23, R12, R24 ;  /* 0x0000000c17187223 */ /* 0x000fc80000000018 */
[----:B------:R-:W-:Y:S01]  /*0660*/  FFMA R20, R29, R18, R24 ;  /* 0x000000121d147223 */ /* 0x000fe20000000018 */
[----:B------:R-:W-:Y:S06]  /*0670*/  @P1 BRA `(.L_x_2) ;  /* 0xfffffff800dc1947 */ /* 0x000fec000383ffff */
.L_x_1:
[----:B------:R-:W-:Y:S05]  /*0680*/  @!P0 BRA `(.L_x_0) ;  /* 0x0000000400588947 */ /* 0x000fea0003800000 */
[----:B------:R-:W-:Y:S02]  /*0690*/  ISETP.GE.U32.AND P0, PT, R4, 0x4, PT ;  /* 0x000000040400780c */ /* 0x000fe40003f06070 */
[----:B------:R-:W-:-:S04]  /*06a0*/  LOP3.LUT R19, R0, 0x3, RZ, 0xc0, !PT ;  /* 0x0000000300137812 */ /* 0x000fc800078ec0ff */
[----:B------:R-:W-:-:S07]  /*06b0*/  ISETP.NE.AND P1, PT, R19, RZ, PT ;  /* 0x000000ff1300720c */ /* 0x000fce0003f25270 */
[----:B------:R-:W-:Y:S06]  /*06c0*/  @!P0 BRA `(.L_x_3) ;  /* 0x00000000009c8947 */ /* 0x000fec0003800000 */
[----:B------:R-:W1:Y:S01]  /*06d0*/  LDC.64 R10, c[0x0][0x388] ;  /* 0x0000e200ff0a7b82 */ /* 0x000e620000000a00 */
[----:B------:R-:W-:Y:S01]  /*06e0*/  IMAD R5, R7, R0, R3 ;  /* 0x0000000007057224 */ /* 0x000fe200078e0203 */
[----:B------:R-:W-:-:S06]  /*06f0*/  IADD3 R17, PT, PT, R6, R7, RZ ;  /* 0x0000000706117210 */ /* 0x000fcc0007ffe0ff */
[----:B------:R-:W2:Y:S01]  /*0700*/  LDC.64 R12, c[0x0][0x380] ;  /* 0x0000e000ff0c7b82 */ /* 0x000ea20000000a00 */
[----:B-1----:R-:W-:-:S04]  /*0710*/  IMAD.WIDE R24, R5, 0x4, R10 ;  /* 0x0000000405187825 */ /* 0x002fc800078e020a */
[----:B--2---:R-:W-:Y:S01]  /*0720*/  IMAD.WIDE R4, R5, 0x4, R12 ;  /* 0x0000000405047825 */ /* 0x004fe200078e020c */
[----:B0-----:R-:W2:Y:S03]  /*0730*/  LDG.E R2, desc[UR4][R24.64] ;  /* 0x0000000418027981 */ /* 0x001ea6000c1e1900 */
[----:B------:R-:W-:-:S04]  /*0740*/  IMAD.WIDE.U32 R22, R0, 0x4, R24 ;  /* 0x0000000400167825 */ /* 0x000fc800078e0018 */
[C---:B------:R-:W-:Y:S01]  /*0750*/  IMAD.WIDE R10, R17.reuse, 0x4, R10 ;  /* 0x00000004110a7825 */ /* 0x040fe200078e020a */
[----:B------:R0:W3:Y:S03]  /*0760*/  LDG.E R18, desc[UR4][R22.64] ;  /* 0x0000000416127981 */ /* 0x0000e6000c1e1900 */
[----:B------:R-:W-:Y:S01]  /*0770*/  IMAD.WIDE R12, R17, 0x4, R12 ;  /* 0x00000004110c7825 */ /* 0x000fe200078e020c */
[----:B------:R-:W4:Y:S03]  /*0780*/  LDG.E R25, desc[UR4][R10.64] ;  /* 0x000000040a197981 */ /* 0x000f26000c1e1900 */
[C---:B------:R-:W-:Y:S01]  /*0790*/  IMAD.WIDE.U32 R14, R0.reuse, 0x4, R22 ;  /* 0x00000004000e7825 */ /* 0x040fe200078e0016 */
[----:B------:R-:W2:Y:S03]  /*07a0*/  LDG.E R26, desc[UR4][R12.64] ;  /* 0x000000040c1a7981 */ /* 0x000ea6000c1e1900 */
[C---:B------:R-:W-:Y:S01]  /*07b0*/  IMAD.WIDE.U32 R16, R0.reuse, 0x4, R4 ;  /* 0x0000000400107825 */ /* 0x040fe200078e0004 */
[----:B------:R-:W5:Y:S03]  /*07c0*/  LDG.E R28, desc[UR4][R10.64+0x4] ;  /* 0x000004040a1c7981 */ /* 0x000f66000c1e1900 */
[C---:B------:R-:W-:Y:S01]  /*07d0*/  IMAD.WIDE.U32 R8, R0.reuse, 0x4, R14 ;  /* 0x0000000400087825 */ /* 0x040fe200078e000e */
[----:B------:R-:W4:Y:S03]  /*07e0*/  LDG.E R4, desc[UR4][R4.64] ;  /* 0x0000000404047981 */ /* 0x000f26000c1e1900 */
[C---:B0-----:R-:W-:Y:S01]  /*07f0*/  IMAD.WIDE.U32 R22, R0.reuse, 0x4, R16 ;  /* 0x0000000400167825 */ /* 0x041fe200078e0010 */
[----:B------:R-:W5:Y:S04]  /*0800*/  LDG.E R24, desc[UR4][R16.64] ;  /* 0x0000000410187981 */ /* 0x000f68000c1e1900 */
[----:B------:R0:W3:Y:S04]  /*0810*/  LDG.E R21, desc[UR4][R8.64] ;  /* 0x0000000408157981 */ /* 0x0000e8000c1e1900 */
[----:B------:R-:W3:Y:S04]  /*0820*/  LDG.E R5, desc[UR4][R12.64+0x4] ;  /* 0x000004040c057981 */ /* 0x000ee8000c1e1900 */
[----:B------:R-:W3:Y:S01]  /*0830*/  LDG.E R14, desc[UR4][R14.64] ;  /* 0x000000040e0e7981 */ /* 0x000ee2000c1e1900 */
[----:B0-----:R-:W-:-:S03]  /*0840*/  IMAD.WIDE.U32 R8, R0, 0x4, R22 ;  /* 0x0000000400087825 */ /* 0x001fc600078e0016 */
[----:B------:R-:W3:Y:S04]  /*0850*/  LDG.E R29, desc[UR4][R12.64+0x8] ;  /* 0x000008040c1d7981 */ /* 0x000ee8000c1e1900 */
[----:B------:R-:W3:Y:S04]  /*0860*/  LDG.E R16, desc[UR4][R22.64] ;  /* 0x0000000416107981 */ /* 0x000ee8000c1e1900 */
[----:B------:R-:W3:Y:S04]  /*0870*/  LDG.E R17, desc[UR4][R10.64+0x8] ;  /* 0x000008040a117981 */ /* 0x000ee8000c1e1900 */
[----:B------:R-:W3:Y:S04]  /*0880*/  LDG.E R15, desc[UR4][R12.64+0xc] ;  /* 0x00000c040c0f7981 */ /* 0x000ee8000c1e1900 */
[----:B------:R-:W3:Y:S04]  /*0890*/  LDG.E R22, desc[UR4][R10.64+0xc] ;  /* 0x00000c040a167981 */ /* 0x000ee8000c1e1900 */
[----:B------:R-:W3:Y:S01]  /*08a0*/  LDG.E R8, desc[UR4][R8.64] ;  /* 0x0000000408087981 */ /* 0x000ee2000c1e1900 */
[----:B------:R-:W-:Y:S01]  /*08b0*/  IADD3 R7, PT, PT, R7, 0x4, RZ ;  /* 0x0000000407077810 */ /* 0x000fe20007ffe0ff */
[----:B--2---:R-:W-:Y:S01]  /*08c0*/  FFMA R2, R26, R2, R27 ;  /* 0x000000021a027223 */ /* 0x004fe2000000001b */
[----:B----4-:R-:W-:-:S04]  /*08d0*/  FFMA R25, R25, R4, R20 ;  /* 0x0000000419197223 */ /* 0x010fc80000000014 */
[----:B-----5:R-:W-:Y:S01]  /*08e0*/  FFMA R24, R28, R24, R25 ;  /* 0x000000181c187223 */ /* 0x020fe20000000019 */
[----:B---3--:R-:W-:-:S04]  /*08f0*/  FFMA R2, R5, R18, R2 ;  /* 0x0000001205027223 */ /* 0x008fc80000000002 */
[----:B------:R-:W-:Y:S01]  /*0900*/  FFMA R2, R29, R14, R2 ;  /* 0x0000000e1d027223 */ /* 0x000fe20000000002 */
[----:B------:R-:W-:-:S03]  /*0910*/  FFMA R17, R17, R16, R24 ;  /* 0x0000001011117223 */ /* 0x000fc60000000018 */
[----:B------:R-:W-:Y:S01]  /*0920*/  FFMA R27, R15, R21, R2 ;  /* 0x000000150f1b7223 */ /* 0x000fe20000000002 */
[----:B------:R-:W-:-:S07]  /*0930*/  FFMA R20, R22, R8, R17 ;  /* 0x0000000816147223 */ /* 0x000fce0000000011 */
.L_x_3:
[----:B------:R-:W-:Y:S05]  /*0940*/  @!P1 BRA `(.L_x_0) ;  /* 0x0000000000a89947 */ /* 0x000fea0003800000 */
[----:B------:R-:W-:Y:S02]  /*0950*/  ISETP.NE.AND P0, PT, R19, 0x1, PT ;  /* 0x000000011300780c */ /* 0x000fe40003f05270 */
[----:B------:R-:W-:-:S04]  /*0960*/  LOP3.LUT R2, R0, 0x1, RZ, 0xc0, !PT ;  /* 0x0000000100027812 */ /* 0x000fc800078ec0ff */
[----:B------:R-:W-:-:S07]  /*0970*/  ISETP.NE.U32.AND P1, PT, R2, 0x1, PT ;  /* 0x000000010200780c */ /* 0x000fce0003f25070 */
[----:B------:R-:W-:Y:S06]  /*0980*/  @!P0 BRA `(.L_x_4) ;  /* 0x00000000005c8947 */ /* 0x000fec0003800000 */
[----:B------:R-:W1:Y:S01]  /*0990*/  LDC.64 R8, c[0x0][0x380] ;  /* 0x0000e000ff087b82 */ /* 0x000e620000000a00 */
[----:B------:R-:W-:Y:S01]  /*09a0*/  IADD3 R15, PT, PT, R6, R7, RZ ;  /* 0x00000007060f7210 */ /* 0x000fe20007ffe0ff */
[----:B------:R-:W-:-:S06]  /*09b0*/  IMAD R17, R7, R0, R3 ;  /* 0x0000000007117224 */ /* 0x000fcc00078e0203 */
[----:B------:R-:W2:Y:S01]  /*09c0*/  LDC.64 R12, c[0x0][0x388] ;  /* 0x0000e200ff0c7b82 */ /* 0x000ea20000000a00 */
[----:B-1----:R-:W-:-:S04]  /*09d0*/  IMAD.WIDE R4, R15, 0x4, R8 ;  /* 0x000000040f047825 */ /* 0x002fc800078e0208 */
[C---:B------:R-:W-:Y:S01]  /*09e0*/  IMAD.WIDE R8, R17.reuse, 0x4, R8 ;  /* 0x0000000411087825 */ /* 0x040fe200078e0208 */
[----:B0-----:R-:W3:Y:S03]  /*09f0*/  LDG.E R2, desc[UR4][R4.64] ;  /* 0x0000000404027981 */ /* 0x001ee6000c1e1900 */
[--C-:B--2---:R-:W-:Y:S01]  /*0a00*/  IMAD.WIDE R10, R17, 0x4, R12.reuse ;  /* 0x00000004110a7825 */ /* 0x104fe200078e020c */
[----:B------:R-:W2:Y:S03]  /*0a10*/  LDG.E R21, desc[UR4][R8.64] ;  /* 0x0000000408157981 */ /* 0x000ea6000c1e1900 */
[----:B------:R-:W-:Y:S01]  /*0a20*/  IMAD.WIDE R12, R15, 0x4, R12 ;  /* 0x000000040f0c7825 */ /* 0x000fe200078e020c */
[----:B------:R-:W3:Y:S03]  /*0a30*/  LDG.E R18, desc[UR4][R10.64] ;  /* 0x000000040a127981 */ /* 0x000ee6000c1e1900 */
[C---:B------:R-:W-:Y:S01]  /*0a40*/  IMAD.WIDE.U32 R14, R0.reuse, 0x4, R10 ;  /* 0x00000004000e7825 */ /* 0x040fe200078e000a */
[----:B------:R-:W2:Y:S03]  /*0a50*/  LDG.E R19, desc[UR4][R12.64] ;  /* 0x000000040c137981 */ /* 0x000ea6000c1e1900 */
[----:B------:R-:W-:Y:S01]  /*0a60*/  IMAD.WIDE.U32 R16, R0, 0x4, R8 ;  /* 0x0000000400107825 */ /* 0x000fe200078e0008 */
[----:B------:R-:W4:Y:S04]  /*0a70*/  LDG.E R23, desc[UR4][R4.64+0x4] ;  /* 0x0000040404177981 */ /* 0x000f28000c1e1900 */
[----:B------:R-:W4:Y:S04]  /*0a80*/  LDG.E R14, desc[UR4][R14.64] ;  /* 0x000000040e0e7981 */ /* 0x000f28000c1e1900 */
[----:B------:R-:W5:Y:S04]  /*0a90*/  LDG.E R22, desc[UR4][R12.64+0x4] ;  /* 0x000004040c167981 */ /* 0x000f68000c1e1900 */
[----:B------:R-:W5:Y:S01]  /*0aa0*/  LDG.E R16, desc[UR4][R16.64] ;  /* 0x0000000410107981 */ /* 0x000f62000c1e1900 */
[----:B------:R-:W-:Y:S01]  /*0ab0*/  IADD3 R7, PT, PT, R7, 0x2, RZ ;  /* 0x0000000207077810 */ /* 0x000fe20007ffe0ff */
[----:B---3--:R-:W-:Y:S01]  /*0ac0*/  FFMA R2, R2, R18, R27 ;  /* 0x0000001202027223 */ /* 0x008fe2000000001b */
[----:B--2---:R-:W-:-:S03]  /*0ad0*/  FFMA R19, R19, R21, R20 ;  /* 0x0000001513137223 */ /* 0x004fc60000000014 */
[----:B----4-:R-:W-:Y:S01]  /*0ae0*/  FFMA R27, R23, R14, R2 ;  /* 0x0000000e171b7223 */ /* 0x010fe20000000002 */
[----:B-----5:R-:W-:-:S07]  /*0af0*/  FFMA R20, R22, R16, R19 ;  /* 0x0000001016147223 */ /* 0x020fce0000000013 */
.L_x_4:
[----:B------:R-:W-:Y:S05]  /*0b00*/  @P1 BRA `(.L_x_0) ;  /* 0x0000000000381947 */ /* 0x000fea0003800000 */
[----:B------:R-:W1:Y:S01]  /*0b10*/  LDC.64 R8, c[0x0][0x380] ;  /* 0x0000e000ff087b82 */ /* 0x000e620000000a00 */
[----:B------:R-:W-:Y:S01]  /*0b20*/  IADD3 R13, PT, PT, R6, R7, RZ ;  /* 0x00000007060d7210 */ /* 0x000fe20007ffe0ff */
[----:B------:R-:W-:-:S06]  /*0b30*/  IMAD R5, R7, R0, R3 ;  /* 0x0000000007057224 */ /* 0x000fcc00078e0203 */
[----:B------:R-:W2:Y:S01]  /*0b40*/  LDC.64 R10, c[0x0][0x388] ;  /* 0x0000e200ff0a7b82 */ /* 0x000ea20000000a00 */
[----:B-1----:R-:W-:-:S04]  /*0b50*/  IMAD.WIDE R2, R13, 0x4, R8 ;  /* 0x000000040d027825 */ /* 0x002fc800078e0208 */
[C---:B------:R-:W-:Y:S02]  /*0b60*/  IMAD.WIDE R8, R5.reuse, 0x4, R8 ;  /* 0x0000000405087825 */ /* 0x040fe400078e0208 */
[----:B0-----:R-:W3:Y:S02]  /*0b70*/  LDG.E R2, desc[UR4][R2.64] ;  /* 0x0000000402027981 */ /* 0x001ee4000c1e1900 */
[--C-:B--2---:R-:W-:Y:S02]  /*0b80*/  IMAD.WIDE R4, R5, 0x4, R10.reuse ;  /* 0x0000000405047825 */ /* 0x104fe400078e020a */
[----:B------:R-:W2:Y:S02]  /*0b90*/  LDG.E R8, desc[UR4][R8.64] ;  /* 0x0000000408087981 */ /* 0x000ea4000c1e1900 */
[----:B------:R-:W-:Y:S02]  /*0ba0*/  IMAD.WIDE R6, R13, 0x4, R10 ;  /* 0x000000040d067825 */ /* 0x000fe400078e020a */
[----:B------:R-:W3:Y:S04]  /*0bb0*/  LDG.E R4, desc[UR4][R4.64] ;  /* 0x0000000404047981 */ /* 0x000ee8000c1e1900 */
[----:B------:R-:W2:Y:S01]  /*0bc0*/  LDG.E R7, desc[UR4][R6.64] ;  /* 0x0000000406077981 */ /* 0x000ea2000c1e1900 */
[----:B---3--:R-:W-:Y:S01]  /*0bd0*/  FFMA R27, R2, R4, R27 ;  /* 0x00000004021b7223 */ /* 0x008fe2000000001b */
[----:B--2---:R-:W-:-:S07]  /*0be0*/  FFMA R20, R7, R8, R20 ;  /* 0x0000000807147223 */ /* 0x004fce0000000014 */
.L_x_0:
[----:B------:R-:W-:-:S13]  /*0bf0*/  FSETP.NEU.AND P0, PT, R27, R20, PT ;  /* 0x000000141b00720b */ /* 0x000fda0003f0d000 */
[----:B0-----:R-:W-:Y:S05]  /*0c00*/  @!P0 EXIT ;  /* 0x000000000000894d */ /* 0x001fea0003800000 */
[----:B------:R-:W0:Y:S01]  /*0c10*/  LDC.64 R2, c[0x0][0x390] ;  /* 0x0000e400ff027b82 */ /* 0x000e220000000a00 */
[----:B------:R-:W-:-:S06]  /*0c20*/  HFMA2 R5, -RZ, RZ, 0, 5.9604644775390625e-08 ;  /* 0x00000001ff057431 */ /* 0x000fcc00000001ff */
[----:B0-----:R-:W2:Y:S04]  /*0c30*/  ATOMG.E.OR.STRONG.GPU PT, R5, desc[UR4][R2.64], R5 ;  /* 0x80000005020579a8 */ /* 0x001ea8000b1ef104 */
[----:B--2---:R-:W-:Y:S01]  /*0c40*/  STG.E desc[UR4][R2.64], R5 ;  /* 0x0000000502007986 */ /* 0x004fe2000c101904 */
[----:B------:R-:W-:Y:S05]  /*0c50*/  EXIT ;  /* 0x000000000000794d */ /* 0x000fea0003800000 */
.L_x_5:
[----:B------:R-:W-:-:S00]  /*0c60*/  BRA `(.L_x_5) ;  /* 0xfffffffc00fc7947 */ /* 0x000fc0000383ffff */
[----:B------:R-:W-:-:S00]  /*0c70*/  NOP ;  /* 0x0000000000007918 */ /* 0x000fc00000000000 */
        /* <DEDUP_REMOVED lines=8> */
.L_x_6:


//--------------------- .nv.shared.reserved.0     --------------------------
	.section	.nv.shared.reserved.0,"aw",@nobits
	.weak		__nv_reservedSMEM_offset_0_alias
	.size		__nv_reservedSMEM_offset_0_alias, 0, 64
	.other		__nv_reservedSMEM_offset_0_alias,@"STO_CUDA_RESERVED_SHARED STV_DEFAULT"
__nv_reservedSMEM_offset_0_alias:
	.zero		0
	.zero		64


//--------------------- .nv.constant0._Z5checkPfS_Pii --------------------------
	.section	.nv.constant0._Z5checkPfS_Pii,"a",@progbits
	.sectionflags	@""
	.align	4
.nv.constant0._Z5checkPfS_Pii:
	.zero		924


//--------------------- SYMBOLS --------------------------

	.type		.nv.reservedSmem.offset0,@object
	.size		.nv.reservedSmem.offset0,0x4
